	.headerflags	@"EF_CUDA_TEXMODE_UNIFIED EF_CUDA_64BIT_ADDRESS EF_CUDA_SM86 EF_CUDA_VIRTUAL_SM(EF_CUDA_SM86)"
	.elftype	@"ET_EXEC"


//--------------------- .nv.info                  --------------------------
	.section	.nv.info,"",@"SHT_CUDA_INFO"
	.align	4


	//----- nvinfo : EIATTR_REGCOUNT
	.align		4
        /*0000*/ 	.byte	0x04, 0x2f
        /*0002*/ 	.short	(.L_1 - .L_0)
	.align		4
.L_0:
        /*0004*/ 	.word	index@(_Z25L2cacheBW_myDefine_kernelPKfPf)
        /*0008*/ 	.word	0x00000024


	//----- nvinfo : EIATTR_MAX_STACK_SIZE
	.align		4
.L_1:
        /*000c*/ 	.byte	0x04, 0x23
        /*000e*/ 	.short	(.L_3 - .L_2)
	.align		4
.L_2:
        /*0010*/ 	.word	index@(_Z25L2cacheBW_myDefine_kernelPKfPf)
        /*0014*/ 	.word	0x00000000


	//----- nvinfo : EIATTR_MIN_STACK_SIZE
	.align		4
.L_3:
        /*0018*/ 	.byte	0x04, 0x12
        /*001a*/ 	.short	(.L_5 - .L_4)
	.align		4
.L_4:
        /*001c*/ 	.word	index@(_Z25L2cacheBW_myDefine_kernelPKfPf)
        /*0020*/ 	.word	0x00000000


	//----- nvinfo : EIATTR_FRAME_SIZE
	.align		4
.L_5:
        /*0024*/ 	.byte	0x04, 0x11
        /*0026*/ 	.short	(.L_7 - .L_6)
	.align		4
.L_6:
        /*0028*/ 	.word	index@(_Z25L2cacheBW_myDefine_kernelPKfPf)
        /*002c*/ 	.word	0x00000000
.L_7:


//--------------------- .nv.info._Z25L2cacheBW_myDefine_kernelPKfPf --------------------------
	.section	.nv.info._Z25L2cacheBW_myDefine_kernelPKfPf,"",@"SHT_CUDA_INFO"
	.align	4


	//----- nvinfo : EIATTR_CUDA_API_VERSION
	.align		4
        /*0000*/ 	.byte	0x04, 0x37
        /*0002*/ 	.short	(.L_9 - .L_8)
.L_8:
        /*0004*/ 	.word	0x00000079


	//----- nvinfo : EIATTR_SW2861232_WAR
	.align		4
.L_9:
        /*0008*/ 	.byte	0x01, 0x35
	.zero		2


	//----- nvinfo : EIATTR_PARAM_CBANK
	.align		4
        /*000c*/ 	.byte	0x04, 0x0a
        /*000e*/ 	.short	(.L_11 - .L_10)
	.align		4
.L_10:
        /*0010*/ 	.word	index@(.nv.constant0._Z25L2cacheBW_myDefine_kernelPKfPf)
        /*0014*/ 	.short	0x0160
        /*0016*/ 	.short	0x0010


	//----- nvinfo : EIATTR_CBANK_PARAM_SIZE
	.align		4
.L_11:
        /*0018*/ 	.byte	0x03, 0x19
        /*001a*/ 	.short	0x0010


	//----- nvinfo : EIATTR_KPARAM_INFO
	.align		4
        /*001c*/ 	.byte	0x04, 0x17
        /*001e*/ 	.short	(.L_13 - .L_12)
.L_12:
        /*0020*/ 	.word	0x00000000
        /*0024*/ 	.short	0x0001
        /*0026*/ 	.short	0x0008
        /*0028*/ 	.byte	0x00, 0xf0, 0x21, 0x00


	//----- nvinfo : EIATTR_KPARAM_INFO
	.align		4
.L_13:
        /*002c*/ 	.byte	0x04, 0x17
        /*002e*/ 	.short	(.L_15 - .L_14)
.L_14:
        /*0030*/ 	.word	0x00000000
        /*0034*/ 	.short	0x0000
        /*0036*/ 	.short	0x0000
        /*0038*/ 	.byte	0x00, 0xf0, 0x21, 0x00


	//----- nvinfo : EIATTR_MAXREG_COUNT
	.align		4
.L_15:
        /*003c*/ 	.byte	0x03, 0x1b
        /*003e*/ 	.short	0x00ff


	//----- nvinfo : EIATTR_EXIT_INSTR_OFFSETS
	.align		4
        /*0040*/ 	.byte	0x04, 0x1c
        /*0042*/ 	.short	(.L_17 - .L_16)


	//   ....[0]....
.L_16:
        /*0044*/ 	.word	0x000002a0


	//   ....[1]....
        /*0048*/ 	.word	0x000002e0
.L_17:


//--------------------- .nv.constant0._Z25L2cacheBW_myDefine_kernelPKfPf --------------------------
	.section	.nv.constant0._Z25L2cacheBW_myDefine_kernelPKfPf,"a",@progbits
	.align	4
.nv.constant0._Z25L2cacheBW_myDefine_kernelPKfPf:
	.zero		368


//--------------------- .text._Z25L2cacheBW_myDefine_kernelPKfPf --------------------------
	.section	.text._Z25L2cacheBW_myDefine_kernelPKfPf,"ax",@progbits
	.sectioninfo	@"SHI_REGISTERS=36"
	.align	128
        .global         _Z25L2cacheBW_myDefine_kernelPKfPf
        .type           _Z25L2cacheBW_myDefine_kernelPKfPf,@function
        .size           _Z25L2cacheBW_myDefine_kernelPKfPf,(.L_x_1 - _Z25L2cacheBW_myDefine_kernelPKfPf)
        .other          _Z25L2cacheBW_myDefine_kernelPKfPf,@"STO_CUDA_ENTRY STV_DEFAULT"
_Z25L2cacheBW_myDefine_kernelPKfPf:
.text._Z25L2cacheBW_myDefine_kernelPKfPf:
[----:B------:R-:W-:-:S02]  /*0000*/  MOV R1, c[0x0][0x28] ;  /* 0x00000a0000017a02 */ /* 0x000fc40000000f00 */
[----:B------:R-:W0:Y:S01]  /*0010*/  S2R R0, SR_CTAID.X ;  /* 0x0000000000007919 */ /* 0x000e220000002500 */
[----:B------:R-:W-:-:S03]  /*0020*/  ULDC.64 UR4, c[0x0][0x118] ;  /* 0x0000460000047ab9 */ /* 0x000fc60000000a00 */
[----:B------:R-:W0:Y:S02]  /*0030*/  S2R R3, SR_TID.X ;  /* 0x0000000000037919 */ /* 0x000e240000002100 */
[----:B0-----:R-:W-:-:S04]  /*0040*/  LEA R0, R0, R3, 0xd ;  /* 0x0000000300007211 */ /* 0x001fc800078e68ff */
[----:B------:R-:W-:-:S04]  /*0050*/  SHF.L.U32 R0, R0, 0x2, RZ ;  /* 0x0000000200007819 */ /* 0x000fc800000006ff */
[----:B------:R-:W-:-:S04]  /*0060*/  LOP3.LUT R0, R0, 0x1ffffc, RZ, 0xc0, !PT ;  /* 0x001ffffc00007812 */ /* 0x000fc800078ec0ff */
[----:B------:R-:W-:-:S04]  /*0070*/  IADD3 R2, P0, R0, c[0x0][0x160], RZ ;  /* 0x0000580000027a10 */ /* 0x000fc80007f1e0ff */
[----:B------:R-:W-:-:S05]  /*0080*/  IADD3.X R3, RZ, c[0x0][0x164], RZ, P0, !PT ;  /* 0x00005900ff037a10 */ /* 0x000fca00007fe4ff */
[----:B------:R-:W2:Y:S04]  /*0090*/  LDG.E.STRONG.GPU R0, [R2.64] ;  /* 0x0000000402007981 */ /* 0x000ea8000c1ef900 */
[----:B------:R-:W3:Y:S04]  /*00a0*/  LDG.E.STRONG.GPU R5, [R2.64+0x800] ;  /* 0x0008000402057981 */ /* 0x000ee8000c1ef900 */
[----:B------:R-:W4:Y:S04]  /*00b0*/  LDG.E.STRONG.GPU R7, [R2.64+0x1000] ;  /* 0x0010000402077981 */ /* 0x000f28000c1ef900 */
[----:B------:R-:W5:Y:S04]  /*00c0*/  LDG.E.STRONG.GPU R9, [R2.64+0x1800] ;  /* 0x0018000402097981 */ /* 0x000f68000c1ef900 */
        /* <DEDUP_REMOVED lines=11> */
[----:B------:R-:W5:Y:S01]  /*0180*/  LDG.E.STRONG.GPU R33, [R2.64+0x7800] ;  /* 0x0078000402217981 */ /* 0x000f62000c1ef900 */
[----:B--2---:R-:W-:-:S04]  /*0190*/  FADD R0, RZ, R0 ;  /* 0x00000000ff007221 */ /* 0x004fc80000000000 */
[----:B---3--:R-:W-:-:S04]  /*01a0*/  FADD R0, R0, R5 ;  /* 0x0000000500007221 */ /* 0x008fc80000000000 */
[----:B----4-:R-:W-:-:S04]  /*01b0*/  FADD R0, R0, R7 ;  /* 0x0000000700007221 */ /* 0x010fc80000000000 */
[----:B-----5:R-:W-:-:S04]  /*01c0*/  FADD R0, R0, R9 ;  /* 0x0000000900007221 */ /* 0x020fc80000000000 */
[----:B------:R-:W-:-:S04]  /*01d0*/  FADD R0, R0, R11 ;  /* 0x0000000b00007221 */ /* 0x000fc80000000000 */
        /* <DEDUP_REMOVED lines=10> */
[----:B------:R-:W-:-:S05]  /*0280*/  FADD R33, R0, R33 ;  /* 0x0000002100217221 */ /* 0x000fca0000000000 */
[----:B------:R-:W-:-:S13]  /*0290*/  FSETP.NEU.AND P0, PT, R33, RZ, PT ;  /* 0x000000ff2100720b */ /* 0x000fda0003f0d000 */
[----:B------:R-:W-:Y:S05]  /*02a0*/  @!P0 EXIT ;  /* 0x000000000000894d */ /* 0x000fea0003800000 */
[----:B------:R-:W-:Y:S02]  /*02b0*/  MOV R2, c[0x0][0x168] ;  /* 0x00005a0000027a02 */ /* 0x000fe40000000f00 */
[----:B------:R-:W-:-:S05]  /*02c0*/  MOV R3, c[0x0][0x16c] ;  /* 0x00005b0000037a02 */ /* 0x000fca0000000f00 */
[----:B------:R-:W-:Y:S01]  /*02d0*/  STG.E [R2.64], R33 ;  /* 0x0000002102007986 */ /* 0x000fe2000c101904 */
[----:B------:R-:W-:Y:S05]  /*02e0*/  EXIT ;  /* 0x000000000000794d */ /* 0x000fea0003800000 */
.L_x_0:
[----:B------:R-:W-:-:S00]  /*02f0*/  BRA `(.L_x_0) ;  /* 0xfffffff000007947 */ /* 0x000fc0000383ffff */
[----:B------:R-:W-:-:S00]  /*0300*/  NOP ;  /* 0x0000000000007918 */ /* 0x000fc00000000000 */
[----:B------:R-:W-:-:S00]  /*0310*/  NOP ;  /* 0x0000000000007918 */ /* 0x000fc00000000000 */
[----:B------:R-:W-:-:S00]  /*0320*/  NOP ;  /* 0x0000000000007918 */ /* 0x000fc00000000000 */
[----:B------:R-:W-:-:S00]  /*0330*/  NOP ;  /* 0x0000000000007918 */ /* 0x000fc00000000000 */
[----:B------:R-:W-:-:S00]  /*0340*/  NOP ;  /* 0x0000000000007918 */ /* 0x000fc00000000000 */
[----:B------:R-:W-:-:S00]  /*0350*/  NOP ;  /* 0x0000000000007918 */ /* 0x000fc00000000000 */
[----:B------:R-:W-:-:S00]  /*0360*/  NOP ;  /* 0x0000000000007918 */ /* 0x000fc00000000000 */
[----:B------:R-:W-:-:S00]  /*0370*/  NOP ;  /* 0x0000000000007918 */ /* 0x000fc00000000000 */
.L_x_1:
